	.headerflags	@"EF_CUDA_TEXMODE_UNIFIED EF_CUDA_64BIT_ADDRESS EF_CUDA_ACCELERATORS EF_CUDA_SM90 EF_CUDA_VIRTUAL_SM(EF_CUDA_SM90)"
	.elftype	@"ET_EXEC"


//--------------------- .nv.info                  --------------------------
	.section	.nv.info,"",@"SHT_CUDA_INFO"
	.align	4


	//----- nvinfo : EIATTR_REGCOUNT
	.align		4
        /*0000*/ 	.byte	0x04, 0x2f
        /*0002*/ 	.short	(.L_1 - .L_0)
	.align		4
.L_0:
        /*0004*/ 	.word	index@(triton_poi_fused_max_unpool2d_9)
        /*0008*/ 	.word	0x00000008


	//----- nvinfo : EIATTR_MIN_STACK_SIZE
	.align		4
.L_1:
        /*000c*/ 	.byte	0x04, 0x12
        /*000e*/ 	.short	(.L_3 - .L_2)
	.align		4
.L_2:
        /*0010*/ 	.word	index@(triton_poi_fused_max_unpool2d_9)
        /*0014*/ 	.word	0x00000000


	//----- nvinfo : EIATTR_FRAME_SIZE
	.align		4
.L_3:
        /*0018*/ 	.byte	0x04, 0x11
        /*001a*/ 	.short	(.L_5 - .L_4)
	.align		4
.L_4:
        /*001c*/ 	.word	index@(triton_poi_fused_max_unpool2d_9)
        /*0020*/ 	.word	0x00000000


	//----- nvinfo : EIATTR_MIN_STACK_SIZE
	.align		4
.L_5:
        /*0024*/ 	.byte	0x04, 0x12
        /*0026*/ 	.short	(.L_7 - .L_6)
	.align		4
.L_6:
        /*0028*/ 	.word	index@(triton_poi_fused_max_unpool2d_9)
        /*002c*/ 	.word	0x00000000
.L_7:


//--------------------- .nv.info.triton_poi_fused_max_unpool2d_9 --------------------------
	.section	.nv.info.triton_poi_fused_max_unpool2d_9,"",@"SHT_CUDA_INFO"
	.sectionflags	@""
	.align	4


	//----- nvinfo : EIATTR_CUDA_API_VERSION
	.align		4
        /*0000*/ 	.byte	0x04, 0x37
        /*0002*/ 	.short	(.L_9 - .L_8)
.L_8:
        /*0004*/ 	.word	0x0000007c


	//----- nvinfo : EIATTR_KPARAM_INFO
	.align		4
.L_9:
        /*0008*/ 	.byte	0x04, 0x17
        /*000a*/ 	.short	(.L_11 - .L_10)
.L_10:
        /*000c*/ 	.word	0x00000000
        /*0010*/ 	.short	0x0001
        /*0012*/ 	.short	0x0008
        /*0014*/ 	.byte	0x00, 0xf0, 0x11, 0x00


	//----- nvinfo : EIATTR_KPARAM_INFO
	.align		4
.L_11:
        /*0018*/ 	.byte	0x04, 0x17
        /*001a*/ 	.short	(.L_13 - .L_12)
.L_12:
        /*001c*/ 	.word	0x00000000
        /*0020*/ 	.short	0x0000
        /*0022*/ 	.short	0x0000
        /*0024*/ 	.byte	0x00, 0xf4, 0x21, 0x00


	//----- nvinfo : EIATTR_SPARSE_MMA_MASK
	.align		4
.L_13:
        /*0028*/ 	.byte	0x03, 0x50
        /*002a*/ 	.short	0x0000


	//----- nvinfo : EIATTR_MAXREG_COUNT
	.align		4
        /*002c*/ 	.byte	0x03, 0x1b
        /*002e*/ 	.short	0x00ff


	//----- nvinfo : EIATTR_EXIT_INSTR_OFFSETS
	.align		4
        /*0030*/ 	.byte	0x04, 0x1c
        /*0032*/ 	.short	(.L_15 - .L_14)


	//   ....[0]....
.L_14:
        /*0034*/ 	.word	0x000000a0


	//----- nvinfo : EIATTR_REQNTID
	.align		4
.L_15:
        /*0038*/ 	.byte	0x04, 0x10
        /*003a*/ 	.short	(.L_17 - .L_16)
.L_16:
        /*003c*/ 	.word	0x00000080
        /*0040*/ 	.word	0x00000001
        /*0044*/ 	.word	0x00000001


	//----- nvinfo : EIATTR_CBANK_PARAM_SIZE
	.align		4
.L_17:
        /*0048*/ 	.byte	0x03, 0x19
        /*004a*/ 	.short	0x000c


	//----- nvinfo : EIATTR_PARAM_CBANK
	.align		4
        /*004c*/ 	.byte	0x04, 0x0a
        /*004e*/ 	.short	(.L_19 - .L_18)
	.align		4
.L_18:
        /*0050*/ 	.word	index@(.nv.constant0.triton_poi_fused_max_unpool2d_9)
        /*0054*/ 	.short	0x0210
        /*0056*/ 	.short	0x000c


	//----- nvinfo : EIATTR_SW_WAR
	.align		4
.L_19:
        /*0058*/ 	.byte	0x04, 0x36
        /*005a*/ 	.short	(.L_21 - .L_20)
.L_20:
        /*005c*/ 	.word	0x00000008
.L_21:


//--------------------- .nv.callgraph             --------------------------
	.section	.nv.callgraph,"",@"SHT_CUDA_CALLGRAPH"
	.align	4
	.sectionentsize	8
	.align		4
        /*0000*/ 	.word	0x00000000
	.align		4
        /*0004*/ 	.word	0xffffffff
	.align		4
        /*0008*/ 	.word	0x00000000
	.align		4
        /*000c*/ 	.word	0xfffffffe
	.align		4
        /*0010*/ 	.word	0x00000000
	.align		4
        /*0014*/ 	.word	0xfffffffd
	.align		4
        /*0018*/ 	.word	0x00000000
	.align		4
        /*001c*/ 	.word	0xfffffffc


//--------------------- .text.triton_poi_fused_max_unpool2d_9 --------------------------
	.section	.text.triton_poi_fused_max_unpool2d_9,"ax",@progbits
	.align	128
        .global         triton_poi_fused_max_unpool2d_9
        .type           triton_poi_fused_max_unpool2d_9,@function
        .size           triton_poi_fused_max_unpool2d_9,(.L_x_1 - triton_poi_fused_max_unpool2d_9)
        .other          triton_poi_fused_max_unpool2d_9,@"STO_CUDA_ENTRY STV_DEFAULT"
triton_poi_fused_max_unpool2d_9:
.text.triton_poi_fused_max_unpool2d_9:
[----:B------:R-:W-:Y:S01]  /*0000*/  LDC R1, c[0x0][0x28] ;  /* 0x00000a00ff017b82 */ /* 0x000fe20000000800 */
[----:B------:R-:W1:Y:S07]  /*0010*/  S2R R0, SR_TID.X ;  /* 0x0000000000007919 */ /* 0x000e6e0000002100 */
[----:B------:R-:W2:Y:S01]  /*0020*/  LDC.64 R2, c[0x0][0x210] ;  /* 0x00008400ff027b82 */ /* 0x000ea20000000a00 */
[----:B------:R-:W-:Y:S01]  /*0030*/  ULDC.64 UR4, c[0x0][0x208] ;  /* 0x0000820000047ab9 */ /* 0x000fe20000000a00 */
[----:B------:R-:W3:Y:S01]  /*0040*/  S2R R5, SR_CTAID.X ;  /* 0x0000000000057919 */ /* 0x000ee20000002500 */
[----:B-1----:R-:W-:-:S04]  /*0050*/  SHF.L.U32 R0, R0, 0x1, RZ ;  /* 0x0000000100007819 */ /* 0x002fc800000006ff */
[----:B------:R-:W-:-:S04]  /*0060*/  LOP3.LUT R0, R0, 0xfe, RZ, 0xc0, !PT ;  /* 0x000000fe00007812 */ /* 0x000fc800078ec0ff */
[----:B---3--:R-:W-:-:S05]  /*0070*/  LEA R5, R5, R0, 0x8 ;  /* 0x0000000005057211 */ /* 0x008fca00078e40ff */
[----:B--2---:R-:W-:-:S05]  /*0080*/  IMAD.WIDE R2, R5, 0x4, R2 ;  /* 0x0000000405027825 */ /* 0x004fca00078e0202 */
[----:B------:R-:W-:Y:S01]  /*0090*/  STG.E.64 desc[UR4][R2.64], RZ ;  /* 0x000000ff02007986 */ /* 0x000fe2000c101b04 */
[----:B------:R-:W-:Y:S05]  /*00a0*/  EXIT ;  /* 0x000000000000794d */ /* 0x000fea0003800000 */
.L_x_0:
[----:B------:R-:W-:-:S00]  /*00b0*/  BRA `(.L_x_0) ;  /* 0xfffffffc00fc7947 */ /* 0x000fc0000383ffff */
[----:B------:R-:W-:-:S00]  /*00c0*/  NOP ;  /* 0x0000000000007918 */ /* 0x000fc00000000000 */
        /* <DEDUP_REMOVED lines=11> */
.L_x_1:


//--------------------- .nv.constant0.triton_poi_fused_max_unpool2d_9 --------------------------
	.section	.nv.constant0.triton_poi_fused_max_unpool2d_9,"a",@progbits
	.sectionflags	@""
	.align	4
.nv.constant0.triton_poi_fused_max_unpool2d_9:
	.zero		540
